	.headerflags	@"EF_CUDA_TEXMODE_UNIFIED EF_CUDA_64BIT_ADDRESS EF_CUDA_ACCELERATORS EF_CUDA_SM90 EF_CUDA_VIRTUAL_SM(EF_CUDA_SM90)"
	.elftype	@"ET_EXEC"


//--------------------- .nv.info                  --------------------------
	.section	.nv.info,"",@"SHT_CUDA_INFO"
	.align	4


	//----- nvinfo : EIATTR_REGCOUNT
	.align		4
        /*0000*/ 	.byte	0x04, 0x2f
        /*0002*/ 	.short	(.L_1 - .L_0)
	.align		4
.L_0:
        /*0004*/ 	.word	index@(triton_red_fused_mean_2)
        /*0008*/ 	.word	0x0000001f


	//----- nvinfo : EIATTR_MIN_STACK_SIZE
	.align		4
.L_1:
        /*000c*/ 	.byte	0x04, 0x12
        /*000e*/ 	.short	(.L_3 - .L_2)
	.align		4
.L_2:
        /*0010*/ 	.word	index@(triton_red_fused_mean_2)
        /*0014*/ 	.word	0x00000000


	//----- nvinfo : EIATTR_FRAME_SIZE
	.align		4
.L_3:
        /*0018*/ 	.byte	0x04, 0x11
        /*001a*/ 	.short	(.L_5 - .L_4)
	.align		4
.L_4:
        /*001c*/ 	.word	index@(triton_red_fused_mean_2)
        /*0020*/ 	.word	0x00000000


	//----- nvinfo : EIATTR_MIN_STACK_SIZE
	.align		4
.L_5:
        /*0024*/ 	.byte	0x04, 0x12
        /*0026*/ 	.short	(.L_7 - .L_6)
	.align		4
.L_6:
        /*0028*/ 	.word	index@(triton_red_fused_mean_2)
        /*002c*/ 	.word	0x00000000
.L_7:


//--------------------- .nv.info.triton_red_fused_mean_2 --------------------------
	.section	.nv.info.triton_red_fused_mean_2,"",@"SHT_CUDA_INFO"
	.sectionflags	@""
	.align	4


	//----- nvinfo : EIATTR_CUDA_API_VERSION
	.align		4
        /*0000*/ 	.byte	0x04, 0x37
        /*0002*/ 	.short	(.L_9 - .L_8)
.L_8:
        /*0004*/ 	.word	0x0000007c


	//----- nvinfo : EIATTR_KPARAM_INFO
	.align		4
.L_9:
        /*0008*/ 	.byte	0x04, 0x17
        /*000a*/ 	.short	(.L_11 - .L_10)
.L_10:
        /*000c*/ 	.word	0x00000000
        /*0010*/ 	.short	0x0003
        /*0012*/ 	.short	0x0014
        /*0014*/ 	.byte	0x00, 0xf0, 0x11, 0x00


	//----- nvinfo : EIATTR_KPARAM_INFO
	.align		4
.L_11:
        /*0018*/ 	.byte	0x04, 0x17
        /*001a*/ 	.short	(.L_13 - .L_12)
.L_12:
        /*001c*/ 	.word	0x00000000
        /*0020*/ 	.short	0x0002
        /*0022*/ 	.short	0x0010
        /*0024*/ 	.byte	0x00, 0xf0, 0x11, 0x00


	//----- nvinfo : EIATTR_KPARAM_INFO
	.align		4
.L_13:
        /*0028*/ 	.byte	0x04, 0x17
        /*002a*/ 	.short	(.L_15 - .L_14)
.L_14:
        /*002c*/ 	.word	0x00000000
        /*0030*/ 	.short	0x0001
        /*0032*/ 	.short	0x0008
        /*0034*/ 	.byte	0x00, 0xf4, 0x21, 0x00


	//----- nvinfo : EIATTR_KPARAM_INFO
	.align		4
.L_15:
        /*0038*/ 	.byte	0x04, 0x17
        /*003a*/ 	.short	(.L_17 - .L_16)
.L_16:
        /*003c*/ 	.word	0x00000000
        /*0040*/ 	.short	0x0000
        /*0042*/ 	.short	0x0000
        /*0044*/ 	.byte	0x00, 0xf4, 0x21, 0x00


	//----- nvinfo : EIATTR_SPARSE_MMA_MASK
	.align		4
.L_17:
        /*0048*/ 	.byte	0x03, 0x50
        /*004a*/ 	.short	0x0000


	//----- nvinfo : EIATTR_MAXREG_COUNT
	.align		4
        /*004c*/ 	.byte	0x03, 0x1b
        /*004e*/ 	.short	0x00ff


	//----- nvinfo : EIATTR_COOP_GROUP_MASK_REGIDS
	.align		4
        /*0050*/ 	.byte	0x04, 0x29
        /*0052*/ 	.short	(.L_19 - .L_18)


	//   ....[0]....
.L_18:
        /*0054*/ 	.word	0xffffffff


	//   ....[1]....
        /*0058*/ 	.word	0xffffffff


	//   ....[2]....
        /*005c*/ 	.word	0xffffffff


	//   ....[3]....
        /*0060*/ 	.word	0xffffffff


	//   ....[4]....
        /*0064*/ 	.word	0xffffffff


	//   ....[5]....
        /*0068*/ 	.word	0xffffffff


	//   ....[6]....
        /*006c*/ 	.word	0xffffffff


	//   ....[7]....
        /*0070*/ 	.word	0xffffffff


	//----- nvinfo : EIATTR_COOP_GROUP_INSTR_OFFSETS
	.align		4
.L_19:
        /*0074*/ 	.byte	0x04, 0x28
        /*0076*/ 	.short	(.L_21 - .L_20)


	//   ....[0]....
.L_20:
        /*0078*/ 	.word	0x00000860


	//   ....[1]....
        /*007c*/ 	.word	0x00000870


	//   ....[2]....
        /*0080*/ 	.word	0x00000880


	//   ....[3]....
        /*0084*/ 	.word	0x00000890


	//   ....[4]....
        /*0088*/ 	.word	0x00000970


	//   ....[5]....
        /*008c*/ 	.word	0x00000980


	//   ....[6]....
        /*0090*/ 	.word	0x000009c0


	//   ....[7]....
        /*0094*/ 	.word	0x000009d0


	//----- nvinfo : EIATTR_EXIT_INSTR_OFFSETS
	.align		4
.L_21:
        /*0098*/ 	.byte	0x04, 0x1c
        /*009a*/ 	.short	(.L_23 - .L_22)


	//   ....[0]....
.L_22:
        /*009c*/ 	.word	0x00000b00


	//   ....[1]....
        /*00a0*/ 	.word	0x00000b60


	//----- nvinfo : EIATTR_REQNTID
	.align		4
.L_23:
        /*00a4*/ 	.byte	0x04, 0x10
        /*00a6*/ 	.short	(.L_25 - .L_24)
.L_24:
        /*00a8*/ 	.word	0x00000080
        /*00ac*/ 	.word	0x00000001
        /*00b0*/ 	.word	0x00000001


	//----- nvinfo : EIATTR_CBANK_PARAM_SIZE
	.align		4
.L_25:
        /*00b4*/ 	.byte	0x03, 0x19
        /*00b6*/ 	.short	0x0018


	//----- nvinfo : EIATTR_PARAM_CBANK
	.align		4
        /*00b8*/ 	.byte	0x04, 0x0a
        /*00ba*/ 	.short	(.L_27 - .L_26)
	.align		4
.L_26:
        /*00bc*/ 	.word	index@(.nv.constant0.triton_red_fused_mean_2)
        /*00c0*/ 	.short	0x0210
        /*00c2*/ 	.short	0x0018


	//----- nvinfo : EIATTR_SW_WAR
	.align		4
.L_27:
        /*00c4*/ 	.byte	0x04, 0x36
        /*00c6*/ 	.short	(.L_29 - .L_28)
.L_28:
        /*00c8*/ 	.word	0x00000008
.L_29:


//--------------------- .nv.callgraph             --------------------------
	.section	.nv.callgraph,"",@"SHT_CUDA_CALLGRAPH"
	.align	4
	.sectionentsize	8
	.align		4
        /*0000*/ 	.word	0x00000000
	.align		4
        /*0004*/ 	.word	0xffffffff
	.align		4
        /*0008*/ 	.word	0x00000000
	.align		4
        /*000c*/ 	.word	0xfffffffe
	.align		4
        /*0010*/ 	.word	0x00000000
	.align		4
        /*0014*/ 	.word	0xfffffffd
	.align		4
        /*0018*/ 	.word	0x00000000
	.align		4
        /*001c*/ 	.word	0xfffffffc


//--------------------- .text.triton_red_fused_mean_2 --------------------------
	.section	.text.triton_red_fused_mean_2,"ax",@progbits
	.sectionflags	@"SHF_BARRIERS=1"
	.align	128
        .global         triton_red_fused_mean_2
        .type           triton_red_fused_mean_2,@function
        .size           triton_red_fused_mean_2,(.L_x_1 - triton_red_fused_mean_2)
        .other          triton_red_fused_mean_2,@"STO_CUDA_ENTRY STV_DEFAULT"
triton_red_fused_mean_2:
.text.triton_red_fused_mean_2:
[----:B------:R-:W0:Y:S02]  /*0000*/  LDC R1, c[0x0][0x28] ;  /* 0x00000a00ff017b82 */ /* 0x000e240000000800 */
[----:B------:R-:W1:Y:S01]  /*0010*/  S2R R4, SR_CTAID.X ;  /* 0x0000000000047919 */ /* 0x000e620000002500 */
[----:B------:R-:W2:Y:S01]  /*0020*/  LDC.64 R22, c[0x0][0x210] ;  /* 0x00008400ff167b82 */ /* 0x000ea20000000a00 */
[----:B------:R-:W-:Y:S01]  /*0030*/  ULDC.64 UR6, c[0x0][0x208] ;  /* 0x0000820000067ab9 */ /* 0x000fe20000000a00 */
[----:B------:R-:W3:Y:S01]  /*0040*/  S2R R0, SR_TID.X ;  /* 0x0000000000007919 */ /* 0x000ee20000002100 */
[----:B-1----:R-:W-:Y:S02]  /*0050*/  SHF.L.U32 R25, R4, 0x6, RZ ;  /* 0x0000000604197819 */ /* 0x002fe400000006ff */
[----:B------:R-:W-:Y:S02]  /*0060*/  SHF.R.S32.HI R5, RZ, 0x19, R4 ;  /* 0x00000019ff057819 */ /* 0x000fe40000011404 */
[----:B---3--:R-:W-:Y:S02]  /*0070*/  SHF.L.U32 R24, R0, 0x2, RZ ;  /* 0x0000000200187819 */ /* 0x008fe400000006ff */
[----:B------:R-:W-:-:S02]  /*0080*/  SGXT R5, R5, 0x1 ;  /* 0x000000010505781a */ /* 0x000fc40000000200 */
[----:B------:R-:W-:Y:S02]  /*0090*/  LOP3.LUT R4, R25, 0x3c, R24, 0xf8, !PT ;  /* 0x0000003c19047812 */ /* 0x000fe400078ef818 */
[----:B------:R-:W-:Y:S02]  /*00a0*/  SHF.L.U32 R6, R0, 0x5, RZ ;  /* 0x0000000500067819 */ /* 0x000fe400000006ff */
[----:B------:R-:W-:Y:S02]  /*00b0*/  LEA.HI R5, R5, R4, RZ, 0x9 ;  /* 0x0000000405057211 */ /* 0x000fe400078f48ff */
[----:B------:R-:W-:Y:S02]  /*00c0*/  LOP3.LUT R6, R6, 0xe00, RZ, 0xc0, !PT ;  /* 0x00000e0006067812 */ /* 0x000fe400078ec0ff */
[----:B------:R-:W-:-:S05]  /*00d0*/  SHF.R.S32.HI R5, RZ, 0x9, R5 ;  /* 0x00000009ff057819 */ /* 0x000fca0000011405 */
[----:B------:R-:W-:-:S05]  /*00e0*/  IMAD R5, R5, 0xfe00, R4 ;  /* 0x0000fe0005057824 */ /* 0x000fca00078e0204 */
[----:B------:R-:W-:-:S04]  /*00f0*/  IADD3 R20, R5, R6, RZ ;  /* 0x0000000605147210 */ /* 0x000fc80007ffe0ff */
[----:B------:R-:W-:Y:S01]  /*0100*/  IADD3 R13, R20, 0x1000, RZ ;  /* 0x00001000140d7810 */ /* 0x000fe20007ffe0ff */
[----:B--2---:R-:W-:Y:S01]  /*0110*/  IMAD.WIDE R8, R20, 0x4, R22 ;  /* 0x0000000414087825 */ /* 0x004fe200078e0216 */
[----:B------:R-:W-:-:S03]  /*0120*/  IADD3 R17, R20, 0x2000, RZ ;  /* 0x0000200014117810 */ /* 0x000fc60007ffe0ff */
[--C-:B------:R-:W-:Y:S02]  /*0130*/  IMAD.WIDE R12, R13, 0x4, R22.reuse ;  /* 0x000000040d0c7825 */ /* 0x100fe400078e0216 */
[----:B------:R-:W2:Y:S02]  /*0140*/  LDG.E.EF.128 R8, desc[UR6][R8.64] ;  /* 0x0000000608087981 */ /* 0x000ea4000c0e1d00 */
[----:B------:R-:W-:Y:S02]  /*0150*/  IMAD.WIDE R16, R17, 0x4, R22 ;  /* 0x0000000411107825 */ /* 0x000fe400078e0216 */
[----:B------:R-:W3:Y:S01]  /*0160*/  LDG.E.EF.128 R12, desc[UR6][R12.64] ;  /* 0x000000060c0c7981 */ /* 0x000ee2000c0e1d00 */
[----:B------:R-:W-:-:S03]  /*0170*/  IADD3 R5, R20, 0x3000, RZ ;  /* 0x0000300014057810 */ /* 0x000fc60007ffe0ff */
[----:B------:R-:W4:Y:S02]  /*0180*/  LDG.E.EF.128 R16, desc[UR6][R16.64] ;  /* 0x0000000610107981 */ /* 0x000f24000c0e1d00 */
[----:B------:R-:W-:-:S06]  /*0190*/  IMAD.WIDE R4, R5, 0x4, R22 ;  /* 0x0000000405047825 */ /* 0x000fcc00078e0216 */
[----:B------:R-:W5:Y:S01]  /*01a0*/  LDG.E.EF.128 R4, desc[UR6][R4.64] ;  /* 0x0000000604047981 */ /* 0x000f62000c0e1d00 */
[----:B--2---:R-:W-:Y:S01]  /*01b0*/  FADD R26, RZ, R11 ;  /* 0x0000000bff1a7221 */ /* 0x004fe20000000000 */
[----:B------:R-:W-:Y:S01]  /*01c0*/  FADD R11, RZ, R10 ;  /* 0x0000000aff0b7221 */ /* 0x000fe20000000000 */
[----:B------:R-:W-:Y:S01]  /*01d0*/  FADD R21, RZ, R8 ;  /* 0x00000008ff157221 */ /* 0x000fe20000000000 */
[----:B------:R-:W-:Y:S01]  /*01e0*/  FADD R10, RZ, R9 ;  /* 0x00000009ff0a7221 */ /* 0x000fe20000000000 */
[----:B------:R-:W-:Y:S01]  /*01f0*/  IADD3 R9, R20, 0x4000, RZ ;  /* 0x0000400014097810 */ /* 0x000fe20007ffe0ff */
[----:B---3--:R-:W-:Y:S01]  /*0200*/  FADD R11, R11, R14 ;  /* 0x0000000e0b0b7221 */ /* 0x008fe20000000000 */
[----:B------:R-:W-:Y:S01]  /*0210*/  FADD R27, R21, R12 ;  /* 0x0000000c151b7221 */ /* 0x000fe20000000000 */
[----:B------:R-:W-:Y:S01]  /*0220*/  FADD R10, R10, R13 ;  /* 0x0000000d0a0a7221 */ /* 0x000fe20000000000 */
[----:B------:R-:W-:Y:S01]  /*0230*/  IADD3 R13, R20, 0x6000, RZ ;  /* 0x00006000140d7810 */ /* 0x000fe20007ffe0ff */
[----:B----4-:R-:W-:Y:S01]  /*0240*/  FADD R21, R11, R18 ;  /* 0x000000120b157221 */ /* 0x010fe20000000000 */
[----:B------:R-:W-:Y:S01]  /*0250*/  IADD3 R11, R20, 0x5000, RZ ;  /* 0x00005000140b7810 */ /* 0x000fe20007ffe0ff */
[----:B------:R-:W-:-:S04]  /*0260*/  IMAD.WIDE R8, R9, 0x4, R22 ;  /* 0x0000000409087825 */ /* 0x000fc800078e0216 */
[----:B------:R-:W-:Y:S01]  /*0270*/  FADD R28, R10, R17 ;  /* 0x000000110a1c7221 */ /* 0x000fe20000000000 */
[----:B------:R-:W-:Y:S01]  /*0280*/  FADD R27, R27, R16 ;  /* 0x000000101b1b7221 */ /* 0x000fe20000000000 */
[----:B------:R-:W-:Y:S01]  /*0290*/  FADD R26, R26, R15 ;  /* 0x0000000f1a1a7221 */ /* 0x000fe20000000000 */
[----:B------:R-:W-:Y:S02]  /*02a0*/  IMAD.WIDE R16, R11, 0x4, R22 ;  /* 0x000000040b107825 */ /* 0x000fe400078e0216 */
[----:B------:R-:W2:Y:S02]  /*02b0*/  LDG.E.EF.128 R8, desc[UR6][R8.64] ;  /* 0x0000000608087981 */ /* 0x000ea4000c0e1d00 */
[----:B------:R-:W-:Y:S01]  /*02c0*/  FADD R26, R26, R19 ;  /* 0x000000131a1a7221 */ /* 0x000fe20000000000 */
[----:B------:R-:W-:Y:S01]  /*02d0*/  IMAD.WIDE R12, R13, 0x4, R22 ;  /* 0x000000040d0c7825 */ /* 0x000fe200078e0216 */
[----:B------:R-:W3:Y:S03]  /*02e0*/  LDG.E.EF.128 R16, desc[UR6][R16.64] ;  /* 0x0000000610107981 */ /* 0x000ee6000c0e1d00 */
[----:B-----5:R-:W-:-:S02]  /*02f0*/  FADD R28, R28, R5 ;  /* 0x000000051c1c7221 */ /* 0x020fc40000000000 */
[----:B------:R-:W4:Y:S01]  /*0300*/  LDG.E.EF.128 R12, desc[UR6][R12.64] ;  /* 0x000000060c0c7981 */ /* 0x000f22000c0e1d00 */
[----:B------:R-:W-:Y:S01]  /*0310*/  IADD3 R5, R20, 0x7000, RZ ;  /* 0x0000700014057810 */ /* 0x000fe20007ffe0ff */
[----:B------:R-:W-:-:S04]  /*0320*/  FADD R27, R27, R4 ;  /* 0x000000041b1b7221 */ /* 0x000fc80000000000 */
[----:B------:R-:W-:-:S04]  /*0330*/  IMAD.WIDE R4, R5, 0x4, R22 ;  /* 0x0000000405047825 */ /* 0x000fc800078e0216 */
[----:B------:R-:W-:Y:S01]  /*0340*/  FADD R26, R26, R7 ;  /* 0x000000071a1a7221 */ /* 0x000fe20000000000 */
[----:B------:R-:W-:Y:S02]  /*0350*/  FADD R21, R21, R6 ;  /* 0x0000000615157221 */ /* 0x000fe40000000000 */
[----:B------:R-:W5:Y:S01]  /*0360*/  LDG.E.EF.128 R4, desc[UR6][R4.64] ;  /* 0x0000000604047981 */ /* 0x000f62000c0e1d00 */
[----:B--2---:R-:W-:Y:S01]  /*0370*/  FADD R28, R28, R9 ;  /* 0x000000091c1c7221 */ /* 0x004fe20000000000 */
[----:B------:R-:W-:Y:S01]  /*0380*/  IADD3 R9, R20, 0x8000, RZ ;  /* 0x0000800014097810 */ /* 0x000fe20007ffe0ff */
[----:B------:R-:W-:Y:S02]  /*0390*/  FADD R27, R27, R8 ;  /* 0x000000081b1b7221 */ /* 0x000fe40000000000 */
[----:B---3--:R-:W-:Y:S01]  /*03a0*/  FADD R28, R28, R17 ;  /* 0x000000111c1c7221 */ /* 0x008fe20000000000 */
[----:B------:R-:W-:Y:S01]  /*03b0*/  IADD3 R17, R20, 0x9000, RZ ;  /* 0x0000900014117810 */ /* 0x000fe20007ffe0ff */
[----:B------:R-:W-:-:S04]  /*03c0*/  IMAD.WIDE R8, R9, 0x4, R22 ;  /* 0x0000000409087825 */ /* 0x000fc800078e0216 */
[----:B------:R-:W-:Y:S01]  /*03d0*/  FADD R27, R27, R16 ;  /* 0x000000101b1b7221 */ /* 0x000fe20000000000 */
[----:B----4-:R-:W-:Y:S01]  /*03e0*/  FADD R28, R28, R13 ;  /* 0x0000000d1c1c7221 */ /* 0x010fe20000000000 */
[----:B------:R-:W-:Y:S01]  /*03f0*/  IADD3 R13, R20, 0xa000, RZ ;  /* 0x0000a000140d7810 */ /* 0x000fe20007ffe0ff */
[----:B------:R-:W-:-:S04]  /*0400*/  IMAD.WIDE R16, R17, 0x4, R22 ;  /* 0x0000000411107825 */ /* 0x000fc800078e0216 */
[----:B------:R-:W-:Y:S01]  /*0410*/  FADD R26, R26, R11 ;  /* 0x0000000b1a1a7221 */ /* 0x000fe20000000000 */
[----:B------:R-:W-:Y:S01]  /*0420*/  FADD R21, R21, R10 ;  /* 0x0000000a15157221 */ /* 0x000fe20000000000 */
[----:B------:R-:W-:Y:S01]  /*0430*/  FADD R27, R27, R12 ;  /* 0x0000000c1b1b7221 */ /* 0x000fe20000000000 */
[----:B------:R-:W2:Y:S01]  /*0440*/  LDG.E.EF.128 R8, desc[UR6][R8.64] ;  /* 0x0000000608087981 */ /* 0x000ea2000c0e1d00 */
[----:B------:R-:W-:-:S04]  /*0450*/  IMAD.WIDE R12, R13, 0x4, R22 ;  /* 0x000000040d0c7825 */ /* 0x000fc800078e0216 */
[----:B------:R-:W-:Y:S01]  /*0460*/  FADD R26, R26, R19 ;  /* 0x000000131a1a7221 */ /* 0x000fe20000000000 */
[----:B------:R-:W-:Y:S02]  /*0470*/  FADD R21, R21, R18 ;  /* 0x0000001215157221 */ /* 0x000fe40000000000 */
[----:B------:R-:W3:Y:S01]  /*0480*/  LDG.E.EF.128 R16, desc[UR6][R16.64] ;  /* 0x0000000610107981 */ /* 0x000ee2000c0e1d00 */
[----:B------:R-:W-:Y:S01]  /*0490*/  FADD R26, R26, R15 ;  /* 0x0000000f1a1a7221 */ /* 0x000fe20000000000 */
[----:B------:R-:W-:Y:S02]  /*04a0*/  FADD R21, R21, R14 ;  /* 0x0000000e15157221 */ /* 0x000fe40000000000 */
[----:B------:R-:W4:Y:S01]  /*04b0*/  LDG.E.EF.128 R12, desc[UR6][R12.64] ;  /* 0x000000060c0c7981 */ /* 0x000f22000c0e1d00 */
[----:B-----5:R-:W-:Y:S01]  /*04c0*/  FADD R28, R28, R5 ;  /* 0x000000051c1c7221 */ /* 0x020fe20000000000 */
[----:B------:R-:W-:Y:S01]  /*04d0*/  IADD3 R5, R20, 0xb000, RZ ;  /* 0x0000b00014057810 */ /* 0x000fe20007ffe0ff */
[----:B------:R-:W-:-:S04]  /*04e0*/  FADD R27, R27, R4 ;  /* 0x000000041b1b7221 */ /* 0x000fc80000000000 */
[----:B------:R-:W-:-:S04]  /*04f0*/  IMAD.WIDE R4, R5, 0x4, R22 ;  /* 0x0000000405047825 */ /* 0x000fc800078e0216 */
[----:B------:R-:W-:Y:S01]  /*0500*/  FADD R26, R26, R7 ;  /* 0x000000071a1a7221 */ /* 0x000fe20000000000 */
[----:B------:R-:W-:Y:S02]  /*0510*/  FADD R21, R21, R6 ;  /* 0x0000000615157221 */ /* 0x000fe40000000000 */
[----:B------:R-:W5:Y:S01]  /*0520*/  LDG.E.EF.128 R4, desc[UR6][R4.64] ;  /* 0x0000000604047981 */ /* 0x000f62000c0e1d00 */
[----:B--2---:R-:W-:Y:S01]  /*0530*/  FADD R26, R26, R11 ;  /* 0x0000000b1a1a7221 */ /* 0x004fe20000000000 */
[----:B------:R-:W-:Y:S01]  /*0540*/  FADD R21, R21, R10 ;  /* 0x0000000a15157221 */ /* 0x000fe20000000000 */
[----:B------:R-:W-:Y:S01]  /*0550*/  FADD R28, R28, R9 ;  /* 0x000000091c1c7221 */ /* 0x000fe20000000000 */
[----:B------:R-:W-:Y:S01]  /*0560*/  FADD R27, R27, R8 ;  /* 0x000000081b1b7221 */ /* 0x000fe20000000000 */
[----:B------:R-:W-:Y:S01]  /*0570*/  IADD3 R11, R20, 0xc000, RZ ;  /* 0x0000c000140b7810 */ /* 0x000fe20007ffe0ff */
[----:B---3--:R-:W-:Y:S01]  /*0580*/  FADD R8, R26, R19 ;  /* 0x000000131a087221 */ /* 0x008fe20000000000 */
[----:B------:R-:W-:Y:S01]  /*0590*/  FADD R9, R21, R18 ;  /* 0x0000001215097221 */ /* 0x000fe20000000000 */
[----:B------:R-:W-:-:S02]  /*05a0*/  FADD R26, R28, R17 ;  /* 0x000000111c1a7221 */ /* 0x000fc40000000000 */
[----:B----4-:R-:W-:Y:S01]  /*05b0*/  FADD R28, R8, R15 ;  /* 0x0000000f081c7221 */ /* 0x010fe20000000000 */
[----:B------:R-:W-:Y:S01]  /*05c0*/  FADD R17, R9, R14 ;  /* 0x0000000e09117221 */ /* 0x000fe20000000000 */
[----:B------:R-:W-:Y:S01]  /*05d0*/  IADD3 R15, R20, 0xd000, RZ ;  /* 0x0000d000140f7810 */ /* 0x000fe20007ffe0ff */
[----:B------:R-:W-:Y:S01]  /*05e0*/  IMAD.WIDE R8, R11, 0x4, R22 ;  /* 0x000000040b087825 */ /* 0x000fe200078e0216 */
[----:B------:R-:W-:-:S03]  /*05f0*/  IADD3 R19, R20, 0xe000, RZ ;  /* 0x0000e00014137810 */ /* 0x000fc60007ffe0ff */
[----:B------:R-:W-:Y:S01]  /*0600*/  FADD R21, R27, R16 ;  /* 0x000000101b157221 */ /* 0x000fe20000000000 */
[----:B------:R-:W-:Y:S01]  /*0610*/  IMAD.WIDE R14, R15, 0x4, R22 ;  /* 0x000000040f0e7825 */ /* 0x000fe200078e0216 */
[----:B------:R-:W-:Y:S01]  /*0620*/  IADD3 R27, R20, 0xf000, RZ ;  /* 0x0000f000141b7810 */ /* 0x000fe20007ffe0ff */
[----:B------:R-:W2:Y:S02]  /*0630*/  LDG.E.EF.128 R8, desc[UR6][R8.64] ;  /* 0x0000000608087981 */ /* 0x000ea4000c0e1d00 */
[----:B------:R-:W-:Y:S01]  /*0640*/  FADD R26, R26, R13 ;  /* 0x0000000d1a1a7221 */ /* 0x000fe20000000000 */
[----:B------:R-:W-:-:S04]  /*0650*/  IMAD.WIDE R18, R19, 0x4, R22 ;  /* 0x0000000413127825 */ /* 0x000fc800078e0216 */
[----:B------:R-:W-:Y:S02]  /*0660*/  FADD R21, R21, R12 ;  /* 0x0000000c15157221 */ /* 0x000fe40000000000 */
[----:B------:R-:W3:Y:S01]  /*0670*/  LDG.E.EF.128 R12, desc[UR6][R14.64] ;  /* 0x000000060e0c7981 */ /* 0x000ee2000c0e1d00 */
[----:B------:R-:W-:-:S04]  /*0680*/  IMAD.WIDE R22, R27, 0x4, R22 ;  /* 0x000000041b167825 */ /* 0x000fc800078e0216 */
[----:B-----5:R-:W-:Y:S01]  /*0690*/  FADD R28, R28, R7 ;  /* 0x000000071c1c7221 */ /* 0x020fe20000000000 */
[----:B------:R-:W-:Y:S02]  /*06a0*/  FADD R7, R17, R6 ;  /* 0x0000000611077221 */ /* 0x000fe40000000000 */
[----:B------:R-:W4:Y:S01]  /*06b0*/  LDG.E.EF.128 R16, desc[UR6][R18.64] ;  /* 0x0000000612107981 */ /* 0x000f22000c0e1d00 */
[----:B------:R-:W-:-:S03]  /*06c0*/  FADD R27, R21, R4 ;  /* 0x00000004151b7221 */ /* 0x000fc60000000000 */
[----:B------:R-:W5:Y:S01]  /*06d0*/  LDG.E.EF.128 R20, desc[UR6][R22.64] ;  /* 0x0000000616147981 */ /* 0x000f62000c0e1d00 */
[----:B------:R-:W-:Y:S01]  /*06e0*/  FADD R26, R26, R5 ;  /* 0x000000051a1a7221 */ /* 0x000fe20000000000 */
[----:B------:R-:W1:Y:S01]  /*06f0*/  S2UR UR5, SR_CgaCtaId ;  /* 0x00000000000579c3 */ /* 0x000e620000008800 */
[----:B------:R-:W-:Y:S02]  /*0700*/  LOP3.LUT P0, RZ, R0, 0x10, RZ, 0xc0, !PT ;  /* 0x0000001000ff7812 */ /* 0x000fe4000780c0ff */
[----:B------:R-:W-:Y:S01]  /*0710*/  LOP3.LUT R4, R24, 0x3c, RZ, 0xc0, !PT ;  /* 0x0000003c18047812 */ /* 0x000fe200078ec0ff */
[----:B------:R-:W-:-:S03]  /*0720*/  UMOV UR4, 0x400 ;  /* 0x0000040000047882 */ /* 0x000fc60000000000 */
[----:B------:R-:W-:Y:S01]  /*0730*/  SHF.L.U32 R5, R4, 0x4, RZ ;  /* 0x0000000404057819 */ /* 0x000fe200000006ff */
[----:B-1----:R-:W-:Y:S01]  /*0740*/  UPRMT UR4, UR5, 0x654, UR4 ;  /* 0x0000065405047896 */ /* 0x002fe20008000004 */
[----:B------:R-:W-:Y:S01]  /*0750*/  ISETP.GE.AND P1, PT, R0, 0x100, PT ;  /* 0x000001000000780c */ /* 0x000fe20003f26270 */
[----:B--2---:R-:W-:Y:S01]  /*0760*/  FADD R27, R27, R8 ;  /* 0x000000081b1b7221 */ /* 0x004fe20000000000 */
[----:B------:R-:W-:Y:S01]  /*0770*/  FADD R28, R28, R11 ;  /* 0x0000000b1c1c7221 */ /* 0x000fe20000000000 */
[----:B------:R-:W-:Y:S01]  /*0780*/  FADD R7, R7, R10 ;  /* 0x0000000a07077221 */ /* 0x000fe20000000000 */
[----:B------:R-:W-:Y:S01]  /*0790*/  FADD R26, R26, R9 ;  /* 0x000000091a1a7221 */ /* 0x000fe20000000000 */
[----:B---3--:R-:W-:Y:S01]  /*07a0*/  FADD R27, R27, R12 ;  /* 0x0000000c1b1b7221 */ /* 0x008fe20000000000 */
[----:B------:R-:W-:Y:S01]  /*07b0*/  FADD R28, R28, R15 ;  /* 0x0000000f1c1c7221 */ /* 0x000fe20000000000 */
[----:B------:R-:W-:Y:S01]  /*07c0*/  FADD R7, R7, R14 ;  /* 0x0000000e07077221 */ /* 0x000fe20000000000 */
[----:B------:R-:W-:Y:S01]  /*07d0*/  FADD R26, R26, R13 ;  /* 0x0000000d1a1a7221 */ /* 0x000fe20000000000 */
[----:B----4-:R-:W-:Y:S01]  /*07e0*/  FADD R27, R27, R16 ;  /* 0x000000101b1b7221 */ /* 0x010fe20000000000 */
[----:B------:R-:W-:Y:S01]  /*07f0*/  FADD R28, R28, R19 ;  /* 0x000000131c1c7221 */ /* 0x000fe20000000000 */
[----:B------:R-:W-:Y:S01]  /*0800*/  FADD R7, R7, R18 ;  /* 0x0000001207077221 */ /* 0x000fe20000000000 */
[----:B------:R-:W-:Y:S01]  /*0810*/  FADD R26, R26, R17 ;  /* 0x000000111a1a7221 */ /* 0x000fe20000000000 */
[----:B-----5:R-:W-:Y:S01]  /*0820*/  FADD R20, R20, R27 ;  /* 0x0000001b14147221 */ /* 0x020fe20000000000 */
[----:B------:R-:W-:Y:S01]  /*0830*/  FADD R23, R23, R28 ;  /* 0x0000001c17177221 */ /* 0x000fe20000000000 */
[----:B------:R-:W-:Y:S01]  /*0840*/  FADD R22, R22, R7 ;  /* 0x0000000716167221 */ /* 0x000fe20000000000 */
[----:B------:R-:W-:-:S02]  /*0850*/  FADD R21, R21, R26 ;  /* 0x0000001a15157221 */ /* 0x000fc40000000000 */
[----:B------:R-:W1:Y:S04]  /*0860*/  SHFL.BFLY PT, R7, R20, 0x10, 0x1f ;  /* 0x0e001f0014077f89 */ /* 0x000e6800000e0000 */
[----:B------:R-:W2:Y:S04]  /*0870*/  SHFL.BFLY PT, R6, R21, 0x10, 0x1f ;  /* 0x0e001f0015067f89 */ /* 0x000ea800000e0000 */
[----:B------:R-:W3:Y:S04]  /*0880*/  SHFL.BFLY PT, R9, R22, 0x10, 0x1f ;  /* 0x0e001f0016097f89 */ /* 0x000ee800000e0000 */
[----:B------:R-:W4:Y:S01]  /*0890*/  SHFL.BFLY PT, R8, R23, 0x10, 0x1f ;  /* 0x0e001f0017087f89 */ /* 0x000f2200000e0000 */
[----:B------:R-:W-:-:S04]  /*08a0*/  SHF.R.U32.HI R10, RZ, 0x3, R0 ;  /* 0x00000003ff0a7819 */ /* 0x000fc80000011600 */
[----:B------:R-:W-:Y:S01]  /*08b0*/  LOP3.LUT R10, R5, 0xc, R10, 0xf8, !PT ;  /* 0x0000000c050a7812 */ /* 0x000fe200078ef80a */
[----:B-1----:R-:W-:Y:S01]  /*08c0*/  FADD R7, R20, R7 ;  /* 0x0000000714077221 */ /* 0x002fe20000000000 */
[----:B--2---:R-:W-:Y:S01]  /*08d0*/  FADD R6, R21, R6 ;  /* 0x0000000615067221 */ /* 0x004fe20000000000 */
[----:B---3--:R-:W-:Y:S01]  /*08e0*/  FADD R9, R22, R9 ;  /* 0x0000000916097221 */ /* 0x008fe20000000000 */
[----:B----4-:R-:W-:Y:S02]  /*08f0*/  FADD R8, R23, R8 ;  /* 0x0000000817087221 */ /* 0x010fe40000000000 */
[----:B------:R-:W-:Y:S04]  /*0900*/  @!P0 STS [R10+UR4], R7 ;  /* 0x000000070a008988 */ /* 0x000fe80008000804 */
[----:B------:R-:W-:Y:S04]  /*0910*/  @!P0 STS [R10+UR4+0x10], R6 ;  /* 0x000010060a008988 */ /* 0x000fe80008000804 */
[----:B------:R-:W-:Y:S04]  /*0920*/  @!P0 STS [R10+UR4+0x20], R9 ;  /* 0x000020090a008988 */ /* 0x000fe80008000804 */
[----:B------:R-:W-:Y:S01]  /*0930*/  @!P0 STS [R10+UR4+0x30], R8 ;  /* 0x000030080a008988 */ /* 0x000fe20008000804 */
[----:B------:R-:W-:Y:S06]  /*0940*/  BAR.SYNC.DEFER_BLOCKING 0x0 ;  /* 0x0000000000007b1d */ /* 0x000fec0000010000 */
[----:B------:R-:W1:Y:S04]  /*0950*/  @!P1 LDS R3, [R24+UR4] ;  /* 0x0000000418039984 */ /* 0x000e680008000800 */
[----:B------:R-:W2:Y:S04]  /*0960*/  @!P1 LDS R2, [R24+UR4+0x200] ;  /* 0x0002000418029984 */ /* 0x000ea80008000800 */
[----:B-1----:R-:W1:Y:S04]  /*0970*/  SHFL.BFLY PT, R12, R3, 0x2, 0x1f ;  /* 0x0c401f00030c7f89 */ /* 0x002e6800000e0000 */
[----:B--2---:R-:W2:Y:S01]  /*0980*/  SHFL.BFLY PT, R11, R2, 0x2, 0x1f ;  /* 0x0c401f00020b7f89 */ /* 0x004ea200000e0000 */
[----:B------:R-:W-:Y:S01]  /*0990*/  LOP3.LUT P0, RZ, R0, 0x3, RZ, 0xc0, !PT ;  /* 0x0000000300ff7812 */ /* 0x000fe2000780c0ff */
[----:B-1----:R-:W-:Y:S01]  /*09a0*/  FADD R12, R3, R12 ;  /* 0x0000000c030c7221 */ /* 0x002fe20000000000 */
[----:B--2---:R-:W-:-:S04]  /*09b0*/  FADD R11, R2, R11 ;  /* 0x0000000b020b7221 */ /* 0x004fc80000000000 */
[----:B------:R-:W1:Y:S04]  /*09c0*/  SHFL.BFLY PT, R7, R12, 0x1, 0x1f ;  /* 0x0c201f000c077f89 */ /* 0x000e6800000e0000 */
[----:B------:R-:W2:Y:S01]  /*09d0*/  SHFL.BFLY PT, R6, R11, 0x1, 0x1f ;  /* 0x0c201f000b067f89 */ /* 0x000ea200000e0000 */
[----:B------:R-:W-:Y:S01]  /*09e0*/  ISETP.LT.AND P0, PT, R0, 0x100, !P0 ;  /* 0x000001000000780c */ /* 0x000fe20004701270 */
[----:B-1----:R-:W-:Y:S01]  /*09f0*/  FADD R7, R12, R7 ;  /* 0x000000070c077221 */ /* 0x002fe20000000000 */
[----:B--2---:R-:W-:-:S11]  /*0a00*/  FADD R13, R11, R6 ;  /* 0x000000060b0d7221 */ /* 0x004fd60000000000 */
[----:B------:R-:W-:Y:S04]  /*0a10*/  @P0 STS [R24+UR4], R7 ;  /* 0x0000000718000988 */ /* 0x000fe80008000804 */
[----:B------:R-:W-:Y:S01]  /*0a20*/  @P0 STS [R24+UR4+0x200], R13 ;  /* 0x0002000d18000988 */ /* 0x000fe20008000804 */
[----:B------:R-:W-:Y:S06]  /*0a30*/  BAR.SYNC.DEFER_BLOCKING 0x0 ;  /* 0x0000000000007b1d */ /* 0x000fec0000010000 */
[----:B------:R-:W-:Y:S04]  /*0a40*/  LDS R8, [R5+UR4] ;  /* 0x0000000405087984 */ /* 0x000fe80008000800 */
[----:B------:R-:W-:Y:S04]  /*0a50*/  LDS R9, [R5+UR4+0x10] ;  /* 0x0000100405097984 */ /* 0x000fe80008000800 */
[----:B------:R-:W-:Y:S04]  /*0a60*/  LDS R10, [R5+UR4+0x20] ;  /* 0x00002004050a7984 */ /* 0x000fe80008000800 */
[----:B------:R-:W1:Y:S01]  /*0a70*/  LDS R11, [R5+UR4+0x30] ;  /* 0x00003004050b7984 */ /* 0x000e620008000800 */
[----:B------:R-:W-:-:S05]  /*0a80*/  IADD3 R3, R5, UR4, RZ ;  /* 0x0000000405037c10 */ /* 0x000fca000fffe0ff */
[----:B------:R-:W-:Y:S01]  /*0a90*/  IMAD R3, R4, -0xc, R3 ;  /* 0xfffffff404037824 */ /* 0x000fe200078e0203 */
[----:B------:R-:W-:Y:S01]  /*0aa0*/  BAR.SYNC.DEFER_BLOCKING 0x0 ;  /* 0x0000000000007b1d */ /* 0x000fe20000010000 */
[C---:B------:R-:W-:Y:S02]  /*0ab0*/  LOP3.LUT P0, RZ, R0.reuse, 0x40, RZ, 0xc0, !PT ;  /* 0x0000004000ff7812 */ /* 0x040fe4000780c0ff */
[----:B------:R-:W-:-:S04]  /*0ac0*/  LOP3.LUT R2, R0, 0x3f, RZ, 0xc0, !PT ;  /* 0x0000003f00027812 */ /* 0x000fc800078ec0ff */
[----:B------:R-:W-:Y:S01]  /*0ad0*/  LEA R4, R2, UR4, 0x2 ;  /* 0x0000000402047c11 */ /* 0x000fe2000f8e10ff */
[----:B-1----:R1:W-:Y:S01]  /*0ae0*/  STS.128 [R3], R8 ;  /* 0x0000000803007388 */ /* 0x0023e20000000c00 */
[----:B------:R-:W-:Y:S06]  /*0af0*/  BAR.SYNC.DEFER_BLOCKING 0x0 ;  /* 0x0000000000007b1d */ /* 0x000fec0000010000 */
[----:B-1----:R-:W-:Y:S05]  /*0b00*/  @P0 EXIT ;  /* 0x000000000000094d */ /* 0x002fea0003800000 */
[----:B------:R-:W0:Y:S01]  /*0b10*/  LDS R5, [R4] ;  /* 0x0000000004057984 */ /* 0x000e220000000800 */
[----:B------:R-:W1:Y:S01]  /*0b20*/  LDC.64 R2, c[0x0][0x218] ;  /* 0x00008600ff027b82 */ /* 0x000e620000000a00 */
[----:B------:R-:W-:-:S05]  /*0b30*/  LOP3.LUT R25, R25, 0x3f, R0, 0xf8, !PT ;  /* 0x0000003f19197812 */ /* 0x000fca00078ef800 */
[----:B-1----:R-:W-:-:S05]  /*0b40*/  IMAD.WIDE R2, R25, 0x4, R2 ;  /* 0x0000000419027825 */ /* 0x002fca00078e0202 */
[----:B0-----:R-:W-:Y:S01]  /*0b50*/  STG.E desc[UR6][R2.64], R5 ;  /* 0x0000000502007986 */ /* 0x001fe2000c101906 */
[----:B------:R-:W-:Y:S05]  /*0b60*/  EXIT ;  /* 0x000000000000794d */ /* 0x000fea0003800000 */
.L_x_0:
[----:B------:R-:W-:-:S00]  /*0b70*/  BRA `(.L_x_0) ;  /* 0xfffffffc00fc7947 */ /* 0x000fc0000383ffff */
[----:B------:R-:W-:-:S00]  /*0b80*/  NOP ;  /* 0x0000000000007918 */ /* 0x000fc00000000000 */
[----:B------:R-:W-:-:S00]  /*0b90*/  NOP ;  /* 0x0000000000007918 */ /* 0x000fc00000000000 */
[----:B------:R-:W-:-:S00]  /*0ba0*/  NOP ;  /* 0x0000000000007918 */ /* 0x000fc00000000000 */
[----:B------:R-:W-:-:S00]  /*0bb0*/  NOP ;  /* 0x0000000000007918 */ /* 0x000fc00000000000 */
[----:B------:R-:W-:-:S00]  /*0bc0*/  NOP ;  /* 0x0000000000007918 */ /* 0x000fc00000000000 */
[----:B------:R-:W-:-:S00]  /*0bd0*/  NOP ;  /* 0x0000000000007918 */ /* 0x000fc00000000000 */
[----:B------:R-:W-:-:S00]  /*0be0*/  NOP ;  /* 0x0000000000007918 */ /* 0x000fc00000000000 */
[----:B------:R-:W-:-:S00]  /*0bf0*/  NOP ;  /* 0x0000000000007918 */ /* 0x000fc00000000000 */
.L_x_1:


//--------------------- .nv.shared.triton_red_fused_mean_2 --------------------------
	.section	.nv.shared.triton_red_fused_mean_2,"aw",@nobits
	.sectionflags	@""
	.align	16
	.zero		1024


//--------------------- .nv.constant0.triton_red_fused_mean_2 --------------------------
	.section	.nv.constant0.triton_red_fused_mean_2,"a",@progbits
	.sectionflags	@""
	.align	4
.nv.constant0.triton_red_fused_mean_2:
	.zero		552
